//
// Generated by NVIDIA NVVM Compiler
//
// Compiler Build ID: CL-36424714
// Cuda compilation tools, release 13.0, V13.0.88
// Based on NVVM 20.0.0
//

.version 9.0
.target sm_100
.address_size 64

	// .globl	_Z16prims_abs_kernelPfS_
.global .align 4 .b8 x[256];
.global .align 4 .b8 result[256];

.visible .entry _Z16prims_abs_kernelPfS_(
	.param .u64 .ptr .align 1 _Z16prims_abs_kernelPfS__param_0,
	.param .u64 .ptr .align 1 _Z16prims_abs_kernelPfS__param_1
)
{
	.reg .pred 	%p<4>;
	.reg .b32 	%r<11>;
	.reg .b32 	%f<3>;
	.reg .b64 	%rd<16>;

	ld.param.u64 	%rd1, [_Z16prims_abs_kernelPfS__param_0];
	ld.param.u64 	%rd2, [_Z16prims_abs_kernelPfS__param_1];
	mov.u32 	%r3, %tid.y;
	mov.u32 	%r4, %ctaid.y;
	mov.u32 	%r5, %ntid.y;
	mad.lo.s32 	%r1, %r4, %r5, %r3;
	mov.u32 	%r6, %tid.x;
	mov.u32 	%r7, %ctaid.x;
	mov.u32 	%r8, %ntid.x;
	mad.lo.s32 	%r2, %r7, %r8, %r6;
	setp.gt.u32 	%p1, %r1, 7;
	setp.gt.s32 	%p2, %r2, 7;
	or.pred  	%p3, %p1, %p2;
	@%p3 bra 	$L__BB0_2;
	cvta.to.global.u64 	%rd3, %rd1;
	cvta.to.global.u64 	%rd4, %rd2;
	shl.b32 	%r9, %r1, 3;
	add.s32 	%r10, %r9, %r2;
	mul.wide.s32 	%rd5, %r10, 4;
	add.s64 	%rd6, %rd3, %rd5;
	ld.global.f32 	%f1, [%rd6];
	mul.wide.u32 	%rd7, %r1, 32;
	mov.u64 	%rd8, x;
	add.s64 	%rd9, %rd8, %rd7;
	mul.wide.s32 	%rd10, %r2, 4;
	add.s64 	%rd11, %rd9, %rd10;
	st.global.f32 	[%rd11], %f1;
	abs.f32 	%f2, %f1;
	mov.u64 	%rd12, result;
	add.s64 	%rd13, %rd12, %rd7;
	add.s64 	%rd14, %rd13, %rd10;
	st.global.f32 	[%rd14], %f2;
	add.s64 	%rd15, %rd4, %rd5;
	st.global.f32 	[%rd15], %f2;
$L__BB0_2:
	ret;

}


// ===== COMPILED SASS (sm_100) =====

	.target	sm_100

	.elftype	@"ET_EXEC"


//--------------------- .note.nv.tkinfo           --------------------------
	.section	.note.nv.tkinfo,"",@"SHT_NOTE"
	.sectionflags	@"SHF_NOTE_NV_TKINFO"
	.tkinfo
        /*0018*/ 	.word	0x00000002
        /*0030*/ 	.string	""
        /*0030*/ 	.string	"ptxas"
        /*0030*/ 	.string	"Cuda compilation tools, release 13.0, V13.0.88"
        /*0030*/ 	.string	"Build cuda_13.0.r13.0/compiler.36424714_0"
        /*0030*/ 	.string	"-arch sm_100 -m 64 "



//--------------------- .note.nv.cuinfo           --------------------------
	.section	.note.nv.cuinfo,"",@"SHT_NOTE"
	.sectionflags	@"SHF_NOTE_NV_CUINFO"
        /*0018*/ 	.short	0x0002
        /*001a*/ 	.short	0x0064
        /*001c*/ 	.short	0x0082
	.zero		2


//--------------------- .nv.info                  --------------------------
	.section	.nv.info,"",@"SHT_CUDA_INFO"
	.align	4


	//----- nvinfo : EIATTR_REGCOUNT
	.align		4
        /*0000*/ 	.byte	0x04, 0x2f
        /*0002*/ 	.short	(.L_3 - .L_2)
	.align		4
.L_2:
        /*0004*/ 	.word	index@(_Z16prims_abs_kernelPfS_)
        /*0008*/ 	.word	0x00000012


	//----- nvinfo : EIATTR_FRAME_SIZE
	.align		4
.L_3:
        /*000c*/ 	.byte	0x04, 0x11
        /*000e*/ 	.short	(.L_5 - .L_4)
	.align		4
.L_4:
        /*0010*/ 	.word	index@(_Z16prims_abs_kernelPfS_)
        /*0014*/ 	.word	0x00000000


	//----- nvinfo : EIATTR_MIN_STACK_SIZE
	.align		4
.L_5:
        /*0018*/ 	.byte	0x04, 0x12
        /*001a*/ 	.short	(.L_7 - .L_6)
	.align		4
.L_6:
        /*001c*/ 	.word	index@(_Z16prims_abs_kernelPfS_)
        /*0020*/ 	.word	0x00000000
.L_7:


//--------------------- .nv.compat                --------------------------
	.section	.nv.compat,"",@"SHT_CUDA_COMPAT_INFO"
	.align	4
        /*0000*/ 	.byte	0x02, 0x09, 0x00, 0x00, 0x02, 0x02, 0x01, 0x00, 0x02, 0x05, 0x05, 0x00, 0x03, 0x07, 0x01, 0x01
        /*0010*/ 	.byte	0x02, 0x03, 0x00, 0x00, 0x02, 0x06, 0x01, 0x00, 0x04, 0x0b, 0x08, 0x00, 0x09, 0x00, 0x00, 0x00
        /*0020*/ 	.byte	0x00, 0x00, 0x00, 0x00


//--------------------- .nv.info._Z16prims_abs_kernelPfS_ --------------------------
	.section	.nv.info._Z16prims_abs_kernelPfS_,"",@"SHT_CUDA_INFO"
	.sectionflags	@""
	.align	4


	//----- nvinfo : EIATTR_CUDA_API_VERSION
	.align		4
        /*0000*/ 	.byte	0x04, 0x37
        /*0002*/ 	.short	(.L_9 - .L_8)
.L_8:
        /*0004*/ 	.word	0x00000082


	//----- nvinfo : EIATTR_KPARAM_INFO
	.align		4
.L_9:
        /*0008*/ 	.byte	0x04, 0x17
        /*000a*/ 	.short	(.L_11 - .L_10)
.L_10:
        /*000c*/ 	.word	0x00000000
        /*0010*/ 	.short	0x0001
        /*0012*/ 	.short	0x0008
        /*0014*/ 	.byte	0x00, 0xf5, 0x21, 0x00


	//----- nvinfo : EIATTR_KPARAM_INFO
	.align		4
.L_11:
        /*0018*/ 	.byte	0x04, 0x17
        /*001a*/ 	.short	(.L_13 - .L_12)
.L_12:
        /*001c*/ 	.word	0x00000000
        /*0020*/ 	.short	0x0000
        /*0022*/ 	.short	0x0000
        /*0024*/ 	.byte	0x00, 0xf5, 0x21, 0x00


	//----- nvinfo : EIATTR_SPARSE_MMA_MASK
	.align		4
.L_13:
        /*0028*/ 	.byte	0x03, 0x50
        /*002a*/ 	.short	0x0000


	//----- nvinfo : EIATTR_MAXREG_COUNT
	.align		4
        /*002c*/ 	.byte	0x03, 0x1b
        /*002e*/ 	.short	0x00ff


	//----- nvinfo : EIATTR_MERCURY_ISA_VERSION
	.align		4
        /*0030*/ 	.byte	0x03, 0x5f
        /*0032*/ 	.short	0x0101


	//----- nvinfo : EIATTR_VRC_CTA_INIT_COUNT
	.align		4
        /*0034*/ 	.byte	0x02, 0x4a
	.zero		1
	.zero		1


	//----- nvinfo : EIATTR_EXIT_INSTR_OFFSETS
	.align		4
        /*0038*/ 	.byte	0x04, 0x1c
        /*003a*/ 	.short	(.L_15 - .L_14)


	//   ....[0]....
.L_14:
        /*003c*/ 	.word	0x000000b0


	//   ....[1]....
        /*0040*/ 	.word	0x000001d0


	//----- nvinfo : EIATTR_CBANK_PARAM_SIZE
	.align		4
.L_15:
        /*0044*/ 	.byte	0x03, 0x19
        /*0046*/ 	.short	0x0010


	//----- nvinfo : EIATTR_PARAM_CBANK
	.align		4
        /*0048*/ 	.byte	0x04, 0x0a
        /*004a*/ 	.short	(.L_17 - .L_16)
	.align		4
.L_16:
        /*004c*/ 	.word	index@(.nv.constant0._Z16prims_abs_kernelPfS_)
        /*0050*/ 	.short	0x0380
        /*0052*/ 	.short	0x0010


	//----- nvinfo : EIATTR_SW_WAR
	.align		4
.L_17:
        /*0054*/ 	.byte	0x04, 0x36
        /*0056*/ 	.short	(.L_19 - .L_18)
.L_18:
        /*0058*/ 	.word	0x00000008
.L_19:


//--------------------- .nv.callgraph             --------------------------
	.section	.nv.callgraph,"",@"SHT_CUDA_CALLGRAPH"
	.align	4
	.sectionentsize	8
	.align		4
        /*0000*/ 	.word	0x00000000
	.align		4
        /*0004*/ 	.word	0xffffffff
	.align		4
        /*0008*/ 	.word	0x00000000
	.align		4
        /*000c*/ 	.word	0xfffffffe
	.align		4
        /*0010*/ 	.word	0x00000000
	.align		4
        /*0014*/ 	.word	0xfffffffd
	.align		4
        /*0018*/ 	.word	0x00000000
	.align		4
        /*001c*/ 	.word	0xfffffffc


//--------------------- .nv.constant4             --------------------------
	.section	.nv.constant4,"a",@progbits
	.align	8
	.align		8
.nv.constant4:
        /*0000*/ 	.dword	x
	.align		8
        /*0008*/ 	.dword	result


//--------------------- .text._Z16prims_abs_kernelPfS_ --------------------------
	.section	.text._Z16prims_abs_kernelPfS_,"ax",@progbits
	.align	128
        .global         _Z16prims_abs_kernelPfS_
        .type           _Z16prims_abs_kernelPfS_,@function
        .size           _Z16prims_abs_kernelPfS_,(.L_x_1 - _Z16prims_abs_kernelPfS_)
        .other          _Z16prims_abs_kernelPfS_,@"STO_CUDA_ENTRY STV_DEFAULT"
_Z16prims_abs_kernelPfS_:
.text._Z16prims_abs_kernelPfS_:
[----:B------:R-:W-:Y:S01]  /*0000*/  LDC R1, c[0x0][0x37c] ;  /* 0x0000df00ff017b82 */ /* 0x000fe20000000800 */
[----:B------:R-:W0:Y:S07]  /*0010*/  S2R R13, SR_TID.X ;  /* 0x00000000000d7919 */ /* 0x000e2e0000002100 */
[----:B------:R-:W1:Y:S01]  /*0020*/  LDC R0, c[0x0][0x364] ;  /* 0x0000d900ff007b82 */ /* 0x000e620000000800 */
[----:B------:R-:W1:Y:S07]  /*0030*/  S2R R11, SR_TID.Y ;  /* 0x00000000000b7919 */ /* 0x000e6e0000002200 */
[----:B------:R-:W0:Y:S08]  /*0040*/  S2UR UR5, SR_CTAID.X ;  /* 0x00000000000579c3 */ /* 0x000e300000002500 */
[----:B------:R-:W0:Y:S08]  /*0050*/  LDC R2, c[0x0][0x360] ;  /* 0x0000d800ff027b82 */ /* 0x000e300000000800 */
[----:B------:R-:W1:Y:S01]  /*0060*/  S2UR UR4, SR_CTAID.Y ;  /* 0x00000000000479c3 */ /* 0x000e620000002600 */
[----:B0-----:R-:W-:-:S05]  /*0070*/  IMAD R13, R2, UR5, R13 ;  /* 0x00000005020d7c24 */ /* 0x001fca000f8e020d */
[----:B------:R-:W-:Y:S01]  /*0080*/  ISETP.GT.AND P0, PT, R13, 0x7, PT ;  /* 0x000000070d00780c */ /* 0x000fe20003f04270 */
[----:B-1----:R-:W-:-:S05]  /*0090*/  IMAD R11, R0, UR4, R11 ;  /* 0x00000004000b7c24 */ /* 0x002fca000f8e020b */
[----:B------:R-:W-:-:S13]  /*00a0*/  ISETP.GT.U32.OR P0, PT, R11, 0x7, P0 ;  /* 0x000000070b00780c */ /* 0x000fda0000704470 */
[----:B------:R-:W-:Y:S05]  /*00b0*/  @P0 EXIT ;  /* 0x000000000000094d */ /* 0x000fea0003800000 */
[----:B------:R-:W0:Y:S01]  /*00c0*/  LDC.64 R2, c[0x0][0x380] ;  /* 0x0000e000ff027b82 */ /* 0x000e220000000a00 */
[----:B------:R-:W1:Y:S01]  /*00d0*/  LDCU.64 UR4, c[0x0][0x358] ;  /* 0x00006b00ff0477ac */ /* 0x000e620008000a00 */
[----:B------:R-:W-:-:S06]  /*00e0*/  LEA R15, R11, R13, 0x3 ;  /* 0x0000000d0b0f7211 */ /* 0x000fcc00078e18ff */
[----:B------:R-:W2:Y:S08]  /*00f0*/  LDC.64 R4, c[0x4][RZ] ;  /* 0x01000000ff047b82 */ /* 0x000eb00000000a00 */
[----:B------:R-:W3:Y:S01]  /*0100*/  LDC.64 R6, c[0x4][0x8] ;  /* 0x01000200ff067b82 */ /* 0x000ee20000000a00 */
[----:B0-----:R-:W-:-:S07]  /*0110*/  IMAD.WIDE R2, R15, 0x4, R2 ;  /* 0x000000040f027825 */ /* 0x001fce00078e0202 */
[----:B------:R-:W0:Y:S01]  /*0120*/  LDC.64 R8, c[0x0][0x388] ;  /* 0x0000e200ff087b82 */ /* 0x000e220000000a00 */
[----:B-1----:R-:W4:Y:S01]  /*0130*/  LDG.E R3, desc[UR4][R2.64] ;  /* 0x0000000402037981 */ /* 0x002f22000c1e1900 */
[----:B--2---:R-:W-:-:S04]  /*0140*/  IMAD.WIDE.U32 R4, R11, 0x20, R4 ;  /* 0x000000200b047825 */ /* 0x004fc800078e0004 */
[----:B------:R-:W-:-:S04]  /*0150*/  IMAD.WIDE R4, R13, 0x4, R4 ;  /* 0x000000040d047825 */ /* 0x000fc800078e0204 */
[----:B---3--:R-:W-:-:S04]  /*0160*/  IMAD.WIDE.U32 R6, R11, 0x20, R6 ;  /* 0x000000200b067825 */ /* 0x008fc800078e0006 */
[----:B------:R-:W-:-:S04]  /*0170*/  IMAD.WIDE R6, R13, 0x4, R6 ;  /* 0x000000040d067825 */ /* 0x000fc800078e0206 */
[----:B0-----:R-:W-:-:S04]  /*0180*/  IMAD.WIDE R8, R15, 0x4, R8 ;  /* 0x000000040f087825 */ /* 0x001fc800078e0208 */
[----:B----4-:R-:W-:Y:S01]  /*0190*/  FADD R11, |R3|, -RZ ;  /* 0x800000ff030b7221 */ /* 0x010fe20000000200 */
[----:B------:R-:W-:Y:S04]  /*01a0*/  STG.E desc[UR4][R4.64], R3 ;  /* 0x0000000304007986 */ /* 0x000fe8000c101904 */
[----:B------:R-:W-:Y:S04]  /*01b0*/  STG.E desc[UR4][R6.64], R11 ;  /* 0x0000000b06007986 */ /* 0x000fe8000c101904 */
[----:B------:R-:W-:Y:S01]  /*01c0*/  STG.E desc[UR4][R8.64], R11 ;  /* 0x0000000b08007986 */ /* 0x000fe2000c101904 */
[----:B------:R-:W-:Y:S05]  /*01d0*/  EXIT ;  /* 0x000000000000794d */ /* 0x000fea0003800000 */
.L_x_0:
[----:B------:R-:W-:-:S00]  /*01e0*/  BRA `(.L_x_0) ;  /* 0xfffffffc00fc7947 */ /* 0x000fc0000383ffff */
[----:B------:R-:W-:-:S00]  /*01f0*/  NOP ;  /* 0x0000000000007918 */ /* 0x000fc00000000000 */
        /* <DEDUP_REMOVED lines=8> */
.L_x_1:


//--------------------- .nv.shared.reserved.0     --------------------------
	.section	.nv.shared.reserved.0,"aw",@nobits
	.weak		__nv_reservedSMEM_offset_0_alias
	.size		__nv_reservedSMEM_offset_0_alias, 0, 64
	.other		__nv_reservedSMEM_offset_0_alias,@"STO_CUDA_RESERVED_SHARED STV_DEFAULT"
__nv_reservedSMEM_offset_0_alias:
	.zero		0
	.zero		64


//--------------------- .nv.global                --------------------------
	.section	.nv.global,"aw",@nobits
	.align	4
.nv.global:
	.type		x,@object
	.size		x,(result - x)
x:
	.zero		256
	.type		result,@object
	.size		result,(.L_1 - result)
result:
	.zero		256
.L_1:


//--------------------- .nv.constant0._Z16prims_abs_kernelPfS_ --------------------------
	.section	.nv.constant0._Z16prims_abs_kernelPfS_,"a",@progbits
	.sectionflags	@""
	.align	4
.nv.constant0._Z16prims_abs_kernelPfS_:
	.zero		912


//--------------------- SYMBOLS --------------------------

	.type		.nv.reservedSmem.offset0,@object
	.size		.nv.reservedSmem.offset0,0x4
